	.headerflags	@"EF_CUDA_TEXMODE_UNIFIED EF_CUDA_64BIT_ADDRESS EF_CUDA_ACCELERATORS EF_CUDA_SM90 EF_CUDA_VIRTUAL_SM(EF_CUDA_SM90)"
	.elftype	@"ET_EXEC"


//--------------------- .nv.info                  --------------------------
	.section	.nv.info,"",@"SHT_CUDA_INFO"
	.align	4


	//----- nvinfo : EIATTR_REGCOUNT
	.align		4
        /*0000*/ 	.byte	0x04, 0x2f
        /*0002*/ 	.short	(.L_1 - .L_0)
	.align		4
.L_0:
        /*0004*/ 	.word	index@(triton_poi_fused_add_convolution_mul_8)
        /*0008*/ 	.word	0x00000010


	//----- nvinfo : EIATTR_MIN_STACK_SIZE
	.align		4
.L_1:
        /*000c*/ 	.byte	0x04, 0x12
        /*000e*/ 	.short	(.L_3 - .L_2)
	.align		4
.L_2:
        /*0010*/ 	.word	index@(triton_poi_fused_add_convolution_mul_8)
        /*0014*/ 	.word	0x00000000


	//----- nvinfo : EIATTR_FRAME_SIZE
	.align		4
.L_3:
        /*0018*/ 	.byte	0x04, 0x11
        /*001a*/ 	.short	(.L_5 - .L_4)
	.align		4
.L_4:
        /*001c*/ 	.word	index@(triton_poi_fused_add_convolution_mul_8)
        /*0020*/ 	.word	0x00000000


	//----- nvinfo : EIATTR_MIN_STACK_SIZE
	.align		4
.L_5:
        /*0024*/ 	.byte	0x04, 0x12
        /*0026*/ 	.short	(.L_7 - .L_6)
	.align		4
.L_6:
        /*0028*/ 	.word	index@(triton_poi_fused_add_convolution_mul_8)
        /*002c*/ 	.word	0x00000000
.L_7:


//--------------------- .nv.info.triton_poi_fused_add_convolution_mul_8 --------------------------
	.section	.nv.info.triton_poi_fused_add_convolution_mul_8,"",@"SHT_CUDA_INFO"
	.sectionflags	@""
	.align	4


	//----- nvinfo : EIATTR_CUDA_API_VERSION
	.align		4
        /*0000*/ 	.byte	0x04, 0x37
        /*0002*/ 	.short	(.L_9 - .L_8)
.L_8:
        /*0004*/ 	.word	0x0000007c


	//----- nvinfo : EIATTR_KPARAM_INFO
	.align		4
.L_9:
        /*0008*/ 	.byte	0x04, 0x17
        /*000a*/ 	.short	(.L_11 - .L_10)
.L_10:
        /*000c*/ 	.word	0x00000000
        /*0010*/ 	.short	0x0003
        /*0012*/ 	.short	0x0018
        /*0014*/ 	.byte	0x00, 0xf0, 0x11, 0x00


	//----- nvinfo : EIATTR_KPARAM_INFO
	.align		4
.L_11:
        /*0018*/ 	.byte	0x04, 0x17
        /*001a*/ 	.short	(.L_13 - .L_12)
.L_12:
        /*001c*/ 	.word	0x00000000
        /*0020*/ 	.short	0x0002
        /*0022*/ 	.short	0x0010
        /*0024*/ 	.byte	0x00, 0xf4, 0x21, 0x00


	//----- nvinfo : EIATTR_KPARAM_INFO
	.align		4
.L_13:
        /*0028*/ 	.byte	0x04, 0x17
        /*002a*/ 	.short	(.L_15 - .L_14)
.L_14:
        /*002c*/ 	.word	0x00000000
        /*0030*/ 	.short	0x0001
        /*0032*/ 	.short	0x0008
        /*0034*/ 	.byte	0x00, 0xf4, 0x21, 0x00


	//----- nvinfo : EIATTR_KPARAM_INFO
	.align		4
.L_15:
        /*0038*/ 	.byte	0x04, 0x17
        /*003a*/ 	.short	(.L_17 - .L_16)
.L_16:
        /*003c*/ 	.word	0x00000000
        /*0040*/ 	.short	0x0000
        /*0042*/ 	.short	0x0000
        /*0044*/ 	.byte	0x00, 0xf4, 0x21, 0x00


	//----- nvinfo : EIATTR_SPARSE_MMA_MASK
	.align		4
.L_17:
        /*0048*/ 	.byte	0x03, 0x50
        /*004a*/ 	.short	0x0000


	//----- nvinfo : EIATTR_MAXREG_COUNT
	.align		4
        /*004c*/ 	.byte	0x03, 0x1b
        /*004e*/ 	.short	0x00ff


	//----- nvinfo : EIATTR_EXIT_INSTR_OFFSETS
	.align		4
        /*0050*/ 	.byte	0x04, 0x1c
        /*0052*/ 	.short	(.L_19 - .L_18)


	//   ....[0]....
.L_18:
        /*0054*/ 	.word	0x00000210


	//   ....[1]....
        /*0058*/ 	.word	0x00000230


	//----- nvinfo : EIATTR_REQNTID
	.align		4
.L_19:
        /*005c*/ 	.byte	0x04, 0x10
        /*005e*/ 	.short	(.L_21 - .L_20)
.L_20:
        /*0060*/ 	.word	0x00000080
        /*0064*/ 	.word	0x00000001
        /*0068*/ 	.word	0x00000001


	//----- nvinfo : EIATTR_CBANK_PARAM_SIZE
	.align		4
.L_21:
        /*006c*/ 	.byte	0x03, 0x19
        /*006e*/ 	.short	0x001c


	//----- nvinfo : EIATTR_PARAM_CBANK
	.align		4
        /*0070*/ 	.byte	0x04, 0x0a
        /*0072*/ 	.short	(.L_23 - .L_22)
	.align		4
.L_22:
        /*0074*/ 	.word	index@(.nv.constant0.triton_poi_fused_add_convolution_mul_8)
        /*0078*/ 	.short	0x0210
        /*007a*/ 	.short	0x001c


	//----- nvinfo : EIATTR_SW_WAR
	.align		4
.L_23:
        /*007c*/ 	.byte	0x04, 0x36
        /*007e*/ 	.short	(.L_25 - .L_24)
.L_24:
        /*0080*/ 	.word	0x00000008
.L_25:


//--------------------- .nv.callgraph             --------------------------
	.section	.nv.callgraph,"",@"SHT_CUDA_CALLGRAPH"
	.align	4
	.sectionentsize	8
	.align		4
        /*0000*/ 	.word	0x00000000
	.align		4
        /*0004*/ 	.word	0xffffffff
	.align		4
        /*0008*/ 	.word	0x00000000
	.align		4
        /*000c*/ 	.word	0xfffffffe
	.align		4
        /*0010*/ 	.word	0x00000000
	.align		4
        /*0014*/ 	.word	0xfffffffd
	.align		4
        /*0018*/ 	.word	0x00000000
	.align		4
        /*001c*/ 	.word	0xfffffffc


//--------------------- .text.triton_poi_fused_add_convolution_mul_8 --------------------------
	.section	.text.triton_poi_fused_add_convolution_mul_8,"ax",@progbits
	.align	128
        .global         triton_poi_fused_add_convolution_mul_8
        .type           triton_poi_fused_add_convolution_mul_8,@function
        .size           triton_poi_fused_add_convolution_mul_8,(.L_x_1 - triton_poi_fused_add_convolution_mul_8)
        .other          triton_poi_fused_add_convolution_mul_8,@"STO_CUDA_ENTRY STV_DEFAULT"
triton_poi_fused_add_convolution_mul_8:
.text.triton_poi_fused_add_convolution_mul_8:
[----:B------:R-:W0:Y:S02]  /*0000*/  LDC R1, c[0x0][0x28] ;  /* 0x00000a00ff017b82 */ /* 0x000e240000000800 */
[----:B------:R-:W1:Y:S01]  /*0010*/  S2R R0, SR_TID.X ;  /* 0x0000000000007919 */ /* 0x000e620000002100 */
[----:B------:R-:W2:Y:S01]  /*0020*/  LDC.64 R4, c[0x0][0x218] ;  /* 0x00008600ff047b82 */ /* 0x000ea20000000a00 */
[----:B------:R-:W-:Y:S01]  /*0030*/  ULDC.64 UR4, c[0x0][0x208] ;  /* 0x0000820000047ab9 */ /* 0x000fe20000000a00 */
[----:B------:R-:W-:Y:S01]  /*0040*/  CS2R R12, SRZ ;  /* 0x00000000000c7805 */ /* 0x000fe2000001ff00 */
[----:B------:R-:W3:Y:S05]  /*0050*/  S2R R9, SR_CTAID.X ;  /* 0x0000000000097919 */ /* 0x000eea0000002500 */
[----:B------:R-:W4:Y:S08]  /*0060*/  LDC.64 R6, c[0x0][0x220] ;  /* 0x00008800ff067b82 */ /* 0x000f300000000a00 */
[----:B------:R-:W5:Y:S01]  /*0070*/  LDC.64 R2, c[0x0][0x210] ;  /* 0x00008400ff027b82 */ /* 0x000f620000000a00 */
[----:B-1----:R-:W-:Y:S01]  /*0080*/  IMAD.SHL.U32 R0, R0, 0x2, RZ ;  /* 0x0000000200007824 */ /* 0x002fe200078e00ff */
[----:B---3--:R-:W-:-:S04]  /*0090*/  SHF.R.S32.HI R8, RZ, 0x17, R9 ;  /* 0x00000017ff087819 */ /* 0x008fc80000011409 */
[----:B------:R-:W-:Y:S02]  /*00a0*/  LOP3.LUT R0, R0, 0xfe, RZ, 0xc0, !PT ;  /* 0x000000fe00007812 */ /* 0x000fe400078ec0ff */
[----:B------:R-:W-:-:S03]  /*00b0*/  SGXT R8, R8, 0x1 ;  /* 0x000000010808781a */ /* 0x000fc60000000200 */
[----:B------:R-:W-:-:S04]  /*00c0*/  IMAD R9, R9, 0x100, R0 ;  /* 0x0000010009097824 */ /* 0x000fc800078e0200 */
[C---:B----4-:R-:W-:Y:S01]  /*00d0*/  IMAD.WIDE R6, R9.reuse, 0x4, R6 ;  /* 0x0000000409067825 */ /* 0x050fe200078e0206 */
[----:B------:R-:W-:Y:S02]  /*00e0*/  LEA.HI R8, R8, R9, RZ, 0x4 ;  /* 0x0000000908087211 */ /* 0x000fe400078f20ff */
[C---:B------:R-:W-:Y:S01]  /*00f0*/  ISETP.GE.AND P0, PT, R9.reuse, 0x100, PT ;  /* 0x000001000900780c */ /* 0x040fe20003f06270 */
[----:B-----5:R-:W-:Y:S01]  /*0100*/  IMAD.WIDE R2, R9, 0x4, R2 ;  /* 0x0000000409027825 */ /* 0x020fe200078e0202 */
[----:B------:R-:W-:-:S04]  /*0110*/  SHF.R.S32.HI R8, RZ, 0x4, R8 ;  /* 0x00000004ff087819 */ /* 0x000fc80000011408 */
[----:B------:R-:W-:-:S04]  /*0120*/  LEA.HI R0, R8, R8, RZ, 0x2 ;  /* 0x0000000808007211 */ /* 0x000fc800078f10ff */
[----:B------:R-:W-:Y:S01]  /*0130*/  LOP3.LUT R11, R0, 0xfffffffc, RZ, 0xc0, !PT ;  /* 0xfffffffc000b7812 */ /* 0x000fe200078ec0ff */
[----:B------:R-:W-:Y:S02]  /*0140*/  HFMA2.MMA R0, -RZ, RZ, 0, 0 ;  /* 0x00000000ff007435 */ /* 0x000fe400000001ff */
[----:B------:R-:W3:Y:S01]  /*0150*/  @!P0 LDG.E.64 R12, desc[UR4][R6.64] ;  /* 0x00000004060c8981 */ /* 0x000ee2000c1e1b00 */
[----:B------:R-:W-:Y:S02]  /*0160*/  IADD3 R11, R8, -R11, RZ ;  /* 0x8000000b080b7210 */ /* 0x000fe40007ffe0ff */
[----:B------:R-:W-:-:S03]  /*0170*/  CS2R R8, SRZ ;  /* 0x0000000000087805 */ /* 0x000fc6000001ff00 */
[----:B--2---:R-:W-:-:S03]  /*0180*/  IMAD.WIDE R4, R11, 0x4, R4 ;  /* 0x000000040b047825 */ /* 0x004fc600078e0204 */
[----:B------:R-:W2:Y:S01]  /*0190*/  @!P0 LDG.E.64 R8, desc[UR4][R2.64] ;  /* 0x0000000402088981 */ /* 0x000ea2000c1e1b00 */
[----:B------:R-:W-:-:S03]  /*01a0*/  IMAD.MOV.U32 R11, RZ, RZ, RZ ;  /* 0x000000ffff0b7224 */ /* 0x000fc600078e00ff */
[----:B------:R-:W2:Y:S04]  /*01b0*/  @!P0 LDG.E.EL R0, desc[UR4][R4.64] ;  /* 0x0000000404008981 */ /* 0x000ea8000c2e1900 */
[----:B------:R-:W4:Y:S01]  /*01c0*/  @!P0 LDG.E.EL R11, desc[UR4][R4.64] ;  /* 0x00000004040b8981 */ /* 0x000f22000c2e1900 */
[----:B--2---:R-:W-:Y:S01]  /*01d0*/  FADD R0, R0, R9 ;  /* 0x0000000900007221 */ /* 0x004fe20000000000 */
[----:B----4-:R-:W-:-:S03]  /*01e0*/  FADD R11, R11, R8 ;  /* 0x000000080b0b7221 */ /* 0x010fc60000000000 */
[----:B---3--:R-:W-:Y:S01]  /*01f0*/  FFMA R13, R0, 0.20000000298023223877, R13 ;  /* 0x3e4ccccd000d7823 */ /* 0x008fe2000000000d */
[----:B------:R-:W-:Y:S01]  /*0200*/  FFMA R12, R11, 0.20000000298023223877, R12 ;  /* 0x3e4ccccd0b0c7823 */ /* 0x000fe2000000000c */
[----:B------:R-:W-:Y:S06]  /*0210*/  @P0 EXIT ;  /* 0x000000000000094d */ /* 0x000fec0003800000 */
[----:B------:R-:W-:Y:S01]  /*0220*/  STG.E.64 desc[UR4][R2.64], R12 ;  /* 0x0000000c02007986 */ /* 0x000fe2000c101b04 */
[----:B------:R-:W-:Y:S05]  /*0230*/  EXIT ;  /* 0x000000000000794d */ /* 0x000fea0003800000 */
.L_x_0:
[----:B------:R-:W-:-:S00]  /*0240*/  BRA `(.L_x_0) ;  /* 0xfffffffc00fc7947 */ /* 0x000fc0000383ffff */
[----:B------:R-:W-:-:S00]  /*0250*/  NOP ;  /* 0x0000000000007918 */ /* 0x000fc00000000000 */
        /* <DEDUP_REMOVED lines=10> */
.L_x_1:


//--------------------- .nv.constant0.triton_poi_fused_add_convolution_mul_8 --------------------------
	.section	.nv.constant0.triton_poi_fused_add_convolution_mul_8,"a",@progbits
	.sectionflags	@""
	.align	4
.nv.constant0.triton_poi_fused_add_convolution_mul_8:
	.zero		556
